	.headerflags	@"EF_CUDA_TEXMODE_UNIFIED EF_CUDA_64BIT_ADDRESS EF_CUDA_ACCELERATORS EF_CUDA_SM90 EF_CUDA_VIRTUAL_SM(EF_CUDA_SM90)"
	.elftype	@"ET_EXEC"


//--------------------- .nv.info                  --------------------------
	.section	.nv.info,"",@"SHT_CUDA_INFO"
	.align	4


	//----- nvinfo : EIATTR_REGCOUNT
	.align		4
        /*0000*/ 	.byte	0x04, 0x2f
        /*0002*/ 	.short	(.L_3 - .L_2)
	.align		4
.L_2:
        /*0004*/ 	.word	index@(triton_poi_fused__native_batch_norm_legit_no_training_31)
        /*0008*/ 	.word	0x00000012


	//----- nvinfo : EIATTR_MIN_STACK_SIZE
	.align		4
.L_3:
        /*000c*/ 	.byte	0x04, 0x12
        /*000e*/ 	.short	(.L_5 - .L_4)
	.align		4
.L_4:
        /*0010*/ 	.word	index@(triton_poi_fused__native_batch_norm_legit_no_training_31)
        /*0014*/ 	.word	0x00000000


	//----- nvinfo : EIATTR_FRAME_SIZE
	.align		4
.L_5:
        /*0018*/ 	.byte	0x04, 0x11
        /*001a*/ 	.short	(.L_7 - .L_6)
	.align		4
.L_6:
        /*001c*/ 	.word	index@(triton_poi_fused__native_batch_norm_legit_no_training_31)
        /*0020*/ 	.word	0x00000000


	//----- nvinfo : EIATTR_MIN_STACK_SIZE
	.align		4
.L_7:
        /*0024*/ 	.byte	0x04, 0x12
        /*0026*/ 	.short	(.L_9 - .L_8)
	.align		4
.L_8:
        /*0028*/ 	.word	index@(triton_poi_fused__native_batch_norm_legit_no_training_31)
        /*002c*/ 	.word	0x00000000
.L_9:


//--------------------- .nv.info.triton_poi_fused__native_batch_norm_legit_no_training_31 --------------------------
	.section	.nv.info.triton_poi_fused__native_batch_norm_legit_no_training_31,"",@"SHT_CUDA_INFO"
	.sectionflags	@""
	.align	4


	//----- nvinfo : EIATTR_CUDA_API_VERSION
	.align		4
        /*0000*/ 	.byte	0x04, 0x37
        /*0002*/ 	.short	(.L_11 - .L_10)
.L_10:
        /*0004*/ 	.word	0x0000007c


	//----- nvinfo : EIATTR_KPARAM_INFO
	.align		4
.L_11:
        /*0008*/ 	.byte	0x04, 0x17
        /*000a*/ 	.short	(.L_13 - .L_12)
.L_12:
        /*000c*/ 	.word	0x00000000
        /*0010*/ 	.short	0x0006
        /*0012*/ 	.short	0x0030
        /*0014*/ 	.byte	0x00, 0xf0, 0x11, 0x00


	//----- nvinfo : EIATTR_KPARAM_INFO
	.align		4
.L_13:
        /*0018*/ 	.byte	0x04, 0x17
        /*001a*/ 	.short	(.L_15 - .L_14)
.L_14:
        /*001c*/ 	.word	0x00000000
        /*0020*/ 	.short	0x0005
        /*0022*/ 	.short	0x0028
        /*0024*/ 	.byte	0x00, 0xf4, 0x21, 0x00


	//----- nvinfo : EIATTR_KPARAM_INFO
	.align		4
.L_15:
        /*0028*/ 	.byte	0x04, 0x17
        /*002a*/ 	.short	(.L_17 - .L_16)
.L_16:
        /*002c*/ 	.word	0x00000000
        /*0030*/ 	.short	0x0004
        /*0032*/ 	.short	0x0020
        /*0034*/ 	.byte	0x00, 0xf4, 0x21, 0x00


	//----- nvinfo : EIATTR_KPARAM_INFO
	.align		4
.L_17:
        /*0038*/ 	.byte	0x04, 0x17
        /*003a*/ 	.short	(.L_19 - .L_18)
.L_18:
        /*003c*/ 	.word	0x00000000
        /*0040*/ 	.short	0x0003
        /*0042*/ 	.short	0x0018
        /*0044*/ 	.byte	0x00, 0xf4, 0x21, 0x00


	//----- nvinfo : EIATTR_KPARAM_INFO
	.align		4
.L_19:
        /*0048*/ 	.byte	0x04, 0x17
        /*004a*/ 	.short	(.L_21 - .L_20)
.L_20:
        /*004c*/ 	.word	0x00000000
        /*0050*/ 	.short	0x0002
        /*0052*/ 	.short	0x0010
        /*0054*/ 	.byte	0x00, 0xf4, 0x21, 0x00


	//----- nvinfo : EIATTR_KPARAM_INFO
	.align		4
.L_21:
        /*0058*/ 	.byte	0x04, 0x17
        /*005a*/ 	.short	(.L_23 - .L_22)
.L_22:
        /*005c*/ 	.word	0x00000000
        /*0060*/ 	.short	0x0001
        /*0062*/ 	.short	0x0008
        /*0064*/ 	.byte	0x00, 0xf4, 0x21, 0x00


	//----- nvinfo : EIATTR_KPARAM_INFO
	.align		4
.L_23:
        /*0068*/ 	.byte	0x04, 0x17
        /*006a*/ 	.short	(.L_25 - .L_24)
.L_24:
        /*006c*/ 	.word	0x00000000
        /*0070*/ 	.short	0x0000
        /*0072*/ 	.short	0x0000
        /*0074*/ 	.byte	0x00, 0xf4, 0x21, 0x00


	//----- nvinfo : EIATTR_SPARSE_MMA_MASK
	.align		4
.L_25:
        /*0078*/ 	.byte	0x03, 0x50
        /*007a*/ 	.short	0x0000


	//----- nvinfo : EIATTR_MAXREG_COUNT
	.align		4
        /*007c*/ 	.byte	0x03, 0x1b
        /*007e*/ 	.short	0x00ff


	//----- nvinfo : EIATTR_EXIT_INSTR_OFFSETS
	.align		4
        /*0080*/ 	.byte	0x04, 0x1c
        /*0082*/ 	.short	(.L_27 - .L_26)


	//   ....[0]....
.L_26:
        /*0084*/ 	.word	0x000002d0


	//   ....[1]....
        /*0088*/ 	.word	0x000002f0


	//----- nvinfo : EIATTR_REQNTID
	.align		4
.L_27:
        /*008c*/ 	.byte	0x04, 0x10
        /*008e*/ 	.short	(.L_29 - .L_28)
.L_28:
        /*0090*/ 	.word	0x00000080
        /*0094*/ 	.word	0x00000001
        /*0098*/ 	.word	0x00000001


	//----- nvinfo : EIATTR_CBANK_PARAM_SIZE
	.align		4
.L_29:
        /*009c*/ 	.byte	0x03, 0x19
        /*009e*/ 	.short	0x0034


	//----- nvinfo : EIATTR_PARAM_CBANK
	.align		4
        /*00a0*/ 	.byte	0x04, 0x0a
        /*00a2*/ 	.short	(.L_31 - .L_30)
	.align		4
.L_30:
        /*00a4*/ 	.word	index@(.nv.constant0.triton_poi_fused__native_batch_norm_legit_no_training_31)
        /*00a8*/ 	.short	0x0210
        /*00aa*/ 	.short	0x0034


	//----- nvinfo : EIATTR_SW_WAR
	.align		4
.L_31:
        /*00ac*/ 	.byte	0x04, 0x36
        /*00ae*/ 	.short	(.L_33 - .L_32)
.L_32:
        /*00b0*/ 	.word	0x00000008
.L_33:


//--------------------- .nv.callgraph             --------------------------
	.section	.nv.callgraph,"",@"SHT_CUDA_CALLGRAPH"
	.align	4
	.sectionentsize	8
	.align		4
        /*0000*/ 	.word	0x00000000
	.align		4
        /*0004*/ 	.word	0xffffffff
	.align		4
        /*0008*/ 	.word	0x00000000
	.align		4
        /*000c*/ 	.word	0xfffffffe
	.align		4
        /*0010*/ 	.word	0x00000000
	.align		4
        /*0014*/ 	.word	0xfffffffd
	.align		4
        /*0018*/ 	.word	0x00000000
	.align		4
        /*001c*/ 	.word	0xfffffffc


//--------------------- .nv.constant4             --------------------------
	.section	.nv.constant4,"a",@progbits
	.align	8
	.align		8
.nv.constant4:
        /*0000*/ 	.dword	_$_str
	.align		8
        /*0008*/ 	.dword	_$_str_$_2


//--------------------- .text.triton_poi_fused__native_batch_norm_legit_no_training_31 --------------------------
	.section	.text.triton_poi_fused__native_batch_norm_legit_no_training_31,"ax",@progbits
	.align	128
        .global         triton_poi_fused__native_batch_norm_legit_no_training_31
        .type           triton_poi_fused__native_batch_norm_legit_no_training_31,@function
        .size           triton_poi_fused__native_batch_norm_legit_no_training_31,(.L_x_1 - triton_poi_fused__native_batch_norm_legit_no_training_31)
        .other          triton_poi_fused__native_batch_norm_legit_no_training_31,@"STO_CUDA_ENTRY STV_DEFAULT"
triton_poi_fused__native_batch_norm_legit_no_training_31:
.text.triton_poi_fused__native_batch_norm_legit_no_training_31:
[----:B------:R-:W0:Y:S01]  /*0000*/  LDC R1, c[0x0][0x28] ;  /* 0x00000a00ff017b82 */ /* 0x000e220000000800 */
[----:B------:R-:W1:Y:S07]  /*0010*/  S2R R0, SR_TID.X ;  /* 0x0000000000007919 */ /* 0x000e6e0000002100 */
[----:B------:R-:W2:Y:S01]  /*0020*/  LDC.64 R8, c[0x0][0x220] ;  /* 0x00008800ff087b82 */ /* 0x000ea20000000a00 */
[----:B------:R-:W-:Y:S01]  /*0030*/  HFMA2.MMA R14, -RZ, RZ, 0, 0 ;  /* 0x00000000ff0e7435 */ /* 0x000fe200000001ff */
[----:B------:R-:W-:Y:S01]  /*0040*/  ULDC.64 UR4, c[0x0][0x208] ;  /* 0x0000820000047ab9 */ /* 0x000fe20000000a00 */
[----:B------:R-:W3:Y:S05]  /*0050*/  S2R R3, SR_CTAID.X ;  /* 0x0000000000037919 */ /* 0x000eea0000002500 */
[----:B------:R-:W4:Y:S08]  /*0060*/  LDC.64 R4, c[0x0][0x210] ;  /* 0x00008400ff047b82 */ /* 0x000f300000000a00 */
[----:B------:R-:W5:Y:S08]  /*0070*/  LDC.64 R6, c[0x0][0x218] ;  /* 0x00008600ff067b82 */ /* 0x000f700000000a00 */
[----:B------:R-:W5:Y:S01]  /*0080*/  LDC.64 R10, c[0x0][0x228] ;  /* 0x00008a00ff0a7b82 */ /* 0x000f620000000a00 */
[----:B-1----:R-:W-:-:S07]  /*0090*/  LOP3.LUT R0, R0, 0x7f, RZ, 0xc0, !PT ;  /* 0x0000007f00007812 */ /* 0x002fce00078ec0ff */
[----:B------:R-:W1:Y:S01]  /*00a0*/  LDC.64 R12, c[0x0][0x230] ;  /* 0x00008c00ff0c7b82 */ /* 0x000e620000000a00 */
[----:B---3--:R-:W-:-:S04]  /*00b0*/  LEA R0, R3, R0, 0x7 ;  /* 0x0000000003007211 */ /* 0x008fc800078e38ff */
[C---:B------:R-:W-:Y:S01]  /*00c0*/  ISETP.GE.AND P2, PT, R0.reuse, 0x600, PT ;  /* 0x000006000000780c */ /* 0x040fe20003f46270 */
[----:B------:R-:W-:-:S05]  /*00d0*/  IMAD.HI R2, R0, 0x2aaaaaab, RZ ;  /* 0x2aaaaaab00027827 */ /* 0x000fca00078e02ff */
[----:B------:R-:W-:-:S04]  /*00e0*/  SHF.R.U32.HI R3, RZ, 0x1f, R2 ;  /* 0x0000001fff037819 */ /* 0x000fc80000011602 */
[----:B------:R-:W-:-:S05]  /*00f0*/  LEA.HI R3, R2, R3, RZ, 0x1c ;  /* 0x0000000302037211 */ /* 0x000fca00078fe0ff */
[----:B------:R-:W-:-:S04]  /*0100*/  IMAD R15, R3, -0x60, R0 ;  /* 0xffffffa0030f7824 */ /* 0x000fc800078e0200 */
[----:B--2---:R-:W-:-:S05]  /*0110*/  IMAD.WIDE R8, R15, 0x4, R8 ;  /* 0x000000040f087825 */ /* 0x004fca00078e0208 */
[----:B------:R2:W3:Y:S01]  /*0120*/  @!P2 LDG.E.EL R14, desc[UR4][R8.64] ;  /* 0x00000004080ea981 */ /* 0x0004e2000c2e1900 */
[----:B------:R-:W-:Y:S01]  /*0130*/  CS2R R2, SRZ ;  /* 0x0000000000027805 */ /* 0x000fe2000001ff00 */
[----:B----4-:R-:W-:-:S04]  /*0140*/  IMAD.WIDE R4, R0, 0x4, R4 ;  /* 0x0000000400047825 */ /* 0x010fc800078e0204 */
[C---:B-----5:R-:W-:Y:S01]  /*0150*/  IMAD.WIDE R6, R15.reuse, 0x4, R6 ;  /* 0x000000040f067825 */ /* 0x060fe200078e0206 */
[----:B------:R4:W5:Y:S03]  /*0160*/  @!P2 LDG.E R2, desc[UR4][R4.64] ;  /* 0x000000040402a981 */ /* 0x000966000c1e1900 */
[C---:B0-2---:R-:W-:Y:S01]  /*0170*/  IMAD.WIDE R8, R15.reuse, 0x4, R10 ;  /* 0x000000040f087825 */ /* 0x045fe200078e020a */
[----:B------:R0:W5:Y:S03]  /*0180*/  @!P2 LDG.E.EL R3, desc[UR4][R6.64] ;  /* 0x000000040603a981 */ /* 0x000166000c2e1900 */
[----:B-1----:R-:W-:Y:S01]  /*0190*/  IMAD.WIDE R10, R15, 0x4, R12 ;  /* 0x000000040f0a7825 */ /* 0x002fe200078e020c */
[----:B------:R-:W-:Y:S01]  /*01a0*/  CS2R R12, SRZ ;  /* 0x00000000000c7805 */ /* 0x000fe2000001ff00 */
[----:B----4-:R-:W1:Y:S05]  /*01b0*/  LDC.64 R4, c[0x0][0x238] ;  /* 0x00008e00ff047b82 */ /* 0x010e6a0000000a00 */
[----:B------:R-:W2:Y:S04]  /*01c0*/  @!P2 LDG.E.EL R12, desc[UR4][R8.64] ;  /* 0x00000004080ca981 */ /* 0x000ea8000c2e1900 */
[----:B------:R-:W2:Y:S01]  /*01d0*/  @!P2 LDG.E.EL R13, desc[UR4][R10.64] ;  /* 0x000000040a0da981 */ /* 0x000ea2000c2e1900 */
[----:B0-----:R-:W-:Y:S01]  /*01e0*/  MOV R6, 0x3e800000 ;  /* 0x3e80000000067802 */ /* 0x001fe20000000f00 */
[----:B---3--:R-:W-:-:S04]  /*01f0*/  FADD R14, R14, 9.9999997473787516356e-06 ;  /* 0x3727c5ac0e0e7421 */ /* 0x008fc80000000000 */
[----:B------:R-:W0:Y:S01]  /*0200*/  MUFU.SQRT R15, R14 ;  /* 0x0000000e000f7308 */ /* 0x000e220000002000 */
[----:B-----5:R-:W-:Y:S01]  /*0210*/  FADD R2, -R3, R2 ;  /* 0x0000000203027221 */ /* 0x020fe20000000100 */
[C---:B0-----:R-:W-:Y:S02]  /*0220*/  FSETP.GT.AND P0, PT, R15.reuse, 8.50705917302346158658e+37, PT ;  /* 0x7e8000000f00780b */ /* 0x041fe40003f04000 */
[----:B------:R-:W-:Y:S02]  /*0230*/  FSETP.GEU.AND P1, PT, R15, 1.175494350822287508e-38, PT ;  /* 0x008000000f00780b */ /* 0x000fe40003f2e000 */
[----:B------:R-:W-:-:S09]  /*0240*/  FSEL R6, R6, 1, P0 ;  /* 0x3f80000006067808 */ /* 0x000fd20000000000 */
[----:B------:R-:W-:Y:S02]  /*0250*/  @P0 FMUL R15, R15, 0.25 ;  /* 0x3e8000000f0f0820 */ /* 0x000fe40000400000 */
[----:B------:R-:W-:Y:S02]  /*0260*/  @!P1 FMUL R6, R6, 16777216 ;  /* 0x4b80000006069820 */ /* 0x000fe40000400000 */
[----:B------:R-:W-:-:S06]  /*0270*/  @!P1 FMUL R15, R15, 16777216 ;  /* 0x4b8000000f0f9820 */ /* 0x000fcc0000400000 */
[----:B------:R-:W0:Y:S02]  /*0280*/  MUFU.RCP R15, R15 ;  /* 0x0000000f000f7308 */ /* 0x000e240000001000 */
[----:B0-----:R-:W-:-:S04]  /*0290*/  FMUL R3, R15, R6 ;  /* 0x000000060f037220 */ /* 0x001fc80000400000 */
[----:B------:R-:W-:Y:S01]  /*02a0*/  FMUL R6, R2, R3 ;  /* 0x0000000302067220 */ /* 0x000fe20000400000 */
[----:B-1----:R-:W-:-:S04]  /*02b0*/  IMAD.WIDE R2, R0, 0x4, R4 ;  /* 0x0000000400027825 */ /* 0x002fc800078e0204 */
[----:B--2---:R-:W-:Y:S01]  /*02c0*/  FFMA R13, R6, R12, R13 ;  /* 0x0000000c060d7223 */ /* 0x004fe2000000000d */
[----:B------:R-:W-:Y:S06]  /*02d0*/  @P2 EXIT ;  /* 0x000000000000294d */ /* 0x000fec0003800000 */
[----:B------:R-:W-:Y:S01]  /*02e0*/  STG.E desc[UR4][R2.64], R13 ;  /* 0x0000000d02007986 */ /* 0x000fe2000c101904 */
[----:B------:R-:W-:Y:S05]  /*02f0*/  EXIT ;  /* 0x000000000000794d */ /* 0x000fea0003800000 */
.L_x_0:
[----:B------:R-:W-:-:S00]  /*0300*/  BRA `(.L_x_0) ;  /* 0xfffffffc00fc7947 */ /* 0x000fc0000383ffff */
[----:B------:R-:W-:-:S00]  /*0310*/  NOP ;  /* 0x0000000000007918 */ /* 0x000fc00000000000 */
        /* <DEDUP_REMOVED lines=14> */
.L_x_1:


//--------------------- .nv.global.init           --------------------------
	.section	.nv.global.init,"aw",@progbits
.nv.global.init:
	.type		_$_str,@object
	.size		_$_str,(_$_str_$_2 - _$_str)
_$_str:
        /*0000*/ 	.byte	0x5f, 0x5f, 0x43, 0x55, 0x44, 0x41, 0x5f, 0x46, 0x54, 0x5a, 0x00
	.type		_$_str_$_2,@object
	.size		_$_str_$_2,(.L_1 - _$_str_$_2)
_$_str_$_2:
        /*000b*/ 	.byte	0x5f, 0x5f, 0x43, 0x55, 0x44, 0x41, 0x5f, 0x50, 0x52, 0x45, 0x43, 0x5f, 0x53, 0x51, 0x52, 0x54
        /*001b*/ 	.byte	0x00
.L_1:


//--------------------- .nv.constant0.triton_poi_fused__native_batch_norm_legit_no_training_31 --------------------------
	.section	.nv.constant0.triton_poi_fused__native_batch_norm_legit_no_training_31,"a",@progbits
	.sectionflags	@""
	.align	4
.nv.constant0.triton_poi_fused__native_batch_norm_legit_no_training_31:
	.zero		580
